	.headerflags	@"EF_CUDA_TEXMODE_UNIFIED EF_CUDA_64BIT_ADDRESS EF_CUDA_ACCELERATORS EF_CUDA_SM90 EF_CUDA_VIRTUAL_SM(EF_CUDA_SM90)"
	.elftype	@"ET_EXEC"


//--------------------- .nv.info                  --------------------------
	.section	.nv.info,"",@"SHT_CUDA_INFO"
	.align	4


	//----- nvinfo : EIATTR_REGCOUNT
	.align		4
        /*0000*/ 	.byte	0x04, 0x2f
        /*0002*/ 	.short	(.L_3 - .L_2)
	.align		4
.L_2:
        /*0004*/ 	.word	index@(triton_poi_fused__native_batch_norm_legit_no_training_convolution_relu_51)
        /*0008*/ 	.word	0x00000017


	//----- nvinfo : EIATTR_MIN_STACK_SIZE
	.align		4
.L_3:
        /*000c*/ 	.byte	0x04, 0x12
        /*000e*/ 	.short	(.L_5 - .L_4)
	.align		4
.L_4:
        /*0010*/ 	.word	index@(triton_poi_fused__native_batch_norm_legit_no_training_convolution_relu_51)
        /*0014*/ 	.word	0x00000000


	//----- nvinfo : EIATTR_FRAME_SIZE
	.align		4
.L_5:
        /*0018*/ 	.byte	0x04, 0x11
        /*001a*/ 	.short	(.L_7 - .L_6)
	.align		4
.L_6:
        /*001c*/ 	.word	index@(triton_poi_fused__native_batch_norm_legit_no_training_convolution_relu_51)
        /*0020*/ 	.word	0x00000000


	//----- nvinfo : EIATTR_MIN_STACK_SIZE
	.align		4
.L_7:
        /*0024*/ 	.byte	0x04, 0x12
        /*0026*/ 	.short	(.L_9 - .L_8)
	.align		4
.L_8:
        /*0028*/ 	.word	index@(triton_poi_fused__native_batch_norm_legit_no_training_convolution_relu_51)
        /*002c*/ 	.word	0x00000000
.L_9:


//--------------------- .nv.info.triton_poi_fused__native_batch_norm_legit_no_training_convolution_relu_51 --------------------------
	.section	.nv.info.triton_poi_fused__native_batch_norm_legit_no_training_convolution_relu_51,"",@"SHT_CUDA_INFO"
	.sectionflags	@""
	.align	4


	//----- nvinfo : EIATTR_CUDA_API_VERSION
	.align		4
        /*0000*/ 	.byte	0x04, 0x37
        /*0002*/ 	.short	(.L_11 - .L_10)
.L_10:
        /*0004*/ 	.word	0x0000007c


	//----- nvinfo : EIATTR_KPARAM_INFO
	.align		4
.L_11:
        /*0008*/ 	.byte	0x04, 0x17
        /*000a*/ 	.short	(.L_13 - .L_12)
.L_12:
        /*000c*/ 	.word	0x00000000
        /*0010*/ 	.short	0x0007
        /*0012*/ 	.short	0x0038
        /*0014*/ 	.byte	0x00, 0xf0, 0x11, 0x00


	//----- nvinfo : EIATTR_KPARAM_INFO
	.align		4
.L_13:
        /*0018*/ 	.byte	0x04, 0x17
        /*001a*/ 	.short	(.L_15 - .L_14)
.L_14:
        /*001c*/ 	.word	0x00000000
        /*0020*/ 	.short	0x0006
        /*0022*/ 	.short	0x0030
        /*0024*/ 	.byte	0x00, 0xf4, 0x21, 0x00


	//----- nvinfo : EIATTR_KPARAM_INFO
	.align		4
.L_15:
        /*0028*/ 	.byte	0x04, 0x17
        /*002a*/ 	.short	(.L_17 - .L_16)
.L_16:
        /*002c*/ 	.word	0x00000000
        /*0030*/ 	.short	0x0005
        /*0032*/ 	.short	0x0028
        /*0034*/ 	.byte	0x00, 0xf4, 0x21, 0x00


	//----- nvinfo : EIATTR_KPARAM_INFO
	.align		4
.L_17:
        /*0038*/ 	.byte	0x04, 0x17
        /*003a*/ 	.short	(.L_19 - .L_18)
.L_18:
        /*003c*/ 	.word	0x00000000
        /*0040*/ 	.short	0x0004
        /*0042*/ 	.short	0x0020
        /*0044*/ 	.byte	0x00, 0xf4, 0x21, 0x00


	//----- nvinfo : EIATTR_KPARAM_INFO
	.align		4
.L_19:
        /*0048*/ 	.byte	0x04, 0x17
        /*004a*/ 	.short	(.L_21 - .L_20)
.L_20:
        /*004c*/ 	.word	0x00000000
        /*0050*/ 	.short	0x0003
        /*0052*/ 	.short	0x0018
        /*0054*/ 	.byte	0x00, 0xf4, 0x21, 0x00


	//----- nvinfo : EIATTR_KPARAM_INFO
	.align		4
.L_21:
        /*0058*/ 	.byte	0x04, 0x17
        /*005a*/ 	.short	(.L_23 - .L_22)
.L_22:
        /*005c*/ 	.word	0x00000000
        /*0060*/ 	.short	0x0002
        /*0062*/ 	.short	0x0010
        /*0064*/ 	.byte	0x00, 0xf4, 0x21, 0x00


	//----- nvinfo : EIATTR_KPARAM_INFO
	.align		4
.L_23:
        /*0068*/ 	.byte	0x04, 0x17
        /*006a*/ 	.short	(.L_25 - .L_24)
.L_24:
        /*006c*/ 	.word	0x00000000
        /*0070*/ 	.short	0x0001
        /*0072*/ 	.short	0x0008
        /*0074*/ 	.byte	0x00, 0xf4, 0x21, 0x00


	//----- nvinfo : EIATTR_KPARAM_INFO
	.align		4
.L_25:
        /*0078*/ 	.byte	0x04, 0x17
        /*007a*/ 	.short	(.L_27 - .L_26)
.L_26:
        /*007c*/ 	.word	0x00000000
        /*0080*/ 	.short	0x0000
        /*0082*/ 	.short	0x0000
        /*0084*/ 	.byte	0x00, 0xf4, 0x21, 0x00


	//----- nvinfo : EIATTR_SPARSE_MMA_MASK
	.align		4
.L_27:
        /*0088*/ 	.byte	0x03, 0x50
        /*008a*/ 	.short	0x0000


	//----- nvinfo : EIATTR_MAXREG_COUNT
	.align		4
        /*008c*/ 	.byte	0x03, 0x1b
        /*008e*/ 	.short	0x00ff


	//----- nvinfo : EIATTR_EXIT_INSTR_OFFSETS
	.align		4
        /*0090*/ 	.byte	0x04, 0x1c
        /*0092*/ 	.short	(.L_29 - .L_28)


	//   ....[0]....
.L_28:
        /*0094*/ 	.word	0x00000380


	//   ....[1]....
        /*0098*/ 	.word	0x000003a0


	//----- nvinfo : EIATTR_REQNTID
	.align		4
.L_29:
        /*009c*/ 	.byte	0x04, 0x10
        /*009e*/ 	.short	(.L_31 - .L_30)
.L_30:
        /*00a0*/ 	.word	0x00000080
        /*00a4*/ 	.word	0x00000001
        /*00a8*/ 	.word	0x00000001


	//----- nvinfo : EIATTR_CBANK_PARAM_SIZE
	.align		4
.L_31:
        /*00ac*/ 	.byte	0x03, 0x19
        /*00ae*/ 	.short	0x003c


	//----- nvinfo : EIATTR_PARAM_CBANK
	.align		4
        /*00b0*/ 	.byte	0x04, 0x0a
        /*00b2*/ 	.short	(.L_33 - .L_32)
	.align		4
.L_32:
        /*00b4*/ 	.word	index@(.nv.constant0.triton_poi_fused__native_batch_norm_legit_no_training_convolution_relu_51)
        /*00b8*/ 	.short	0x0210
        /*00ba*/ 	.short	0x003c


	//----- nvinfo : EIATTR_SW_WAR
	.align		4
.L_33:
        /*00bc*/ 	.byte	0x04, 0x36
        /*00be*/ 	.short	(.L_35 - .L_34)
.L_34:
        /*00c0*/ 	.word	0x00000008
.L_35:


//--------------------- .nv.callgraph             --------------------------
	.section	.nv.callgraph,"",@"SHT_CUDA_CALLGRAPH"
	.align	4
	.sectionentsize	8
	.align		4
        /*0000*/ 	.word	0x00000000
	.align		4
        /*0004*/ 	.word	0xffffffff
	.align		4
        /*0008*/ 	.word	0x00000000
	.align		4
        /*000c*/ 	.word	0xfffffffe
	.align		4
        /*0010*/ 	.word	0x00000000
	.align		4
        /*0014*/ 	.word	0xfffffffd
	.align		4
        /*0018*/ 	.word	0x00000000
	.align		4
        /*001c*/ 	.word	0xfffffffc


//--------------------- .nv.constant4             --------------------------
	.section	.nv.constant4,"a",@progbits
	.align	8
	.align		8
.nv.constant4:
        /*0000*/ 	.dword	_$_str
	.align		8
        /*0008*/ 	.dword	_$_str_$_2


//--------------------- .text.triton_poi_fused__native_batch_norm_legit_no_training_convolution_relu_51 --------------------------
	.section	.text.triton_poi_fused__native_batch_norm_legit_no_training_convolution_relu_51,"ax",@progbits
	.align	128
        .global         triton_poi_fused__native_batch_norm_legit_no_training_convolution_relu_51
        .type           triton_poi_fused__native_batch_norm_legit_no_training_convolution_relu_51,@function
        .size           triton_poi_fused__native_batch_norm_legit_no_training_convolution_relu_51,(.L_x_1 - triton_poi_fused__native_batch_norm_legit_no_training_convolution_relu_51)
        .other          triton_poi_fused__native_batch_norm_legit_no_training_convolution_relu_51,@"STO_CUDA_ENTRY STV_DEFAULT"
triton_poi_fused__native_batch_norm_legit_no_training_convolution_relu_51:
.text.triton_poi_fused__native_batch_norm_legit_no_training_convolution_relu_51:
[----:B------:R-:W0:Y:S01]  /*0000*/  LDC R1, c[0x0][0x28] ;  /* 0x00000a00ff017b82 */ /* 0x000e220000000800 */
[----:B------:R-:W1:Y:S07]  /*0010*/  S2R R0, SR_TID.X ;  /* 0x0000000000007919 */ /* 0x000e6e0000002100 */
[----:B------:R-:W2:Y:S01]  /*0020*/  LDC.64 R12, c[0x0][0x228] ;  /* 0x00008a00ff0c7b82 */ /* 0x000ea20000000a00 */
[----:B------:R-:W-:Y:S01]  /*0030*/  CS2R R4, SRZ ;  /* 0x0000000000047805 */ /* 0x000fe2000001ff00 */
[----:B------:R-:W-:Y:S01]  /*0040*/  ULDC.64 UR4, c[0x0][0x208] ;  /* 0x0000820000047ab9 */ /* 0x000fe20000000a00 */
[----:B------:R-:W3:Y:S05]  /*0050*/  S2R R3, SR_CTAID.X ;  /* 0x0000000000037919 */ /* 0x000eea0000002500 */
[----:B------:R-:W4:Y:S08]  /*0060*/  LDC.64 R10, c[0x0][0x218] ;  /* 0x00008600ff0a7b82 */ /* 0x000f300000000a00 */
[----:B------:R-:W5:Y:S08]  /*0070*/  LDC.64 R14, c[0x0][0x220] ;  /* 0x00008800ff0e7b82 */ /* 0x000f700000000a00 */
[----:B------:R-:W4:Y:S01]  /*0080*/  LDC.64 R16, c[0x0][0x230] ;  /* 0x00008c00ff107b82 */ /* 0x000f220000000a00 */
[----:B-1----:R-:W-:-:S07]  /*0090*/  LOP3.LUT R0, R0, 0x7f, RZ, 0xc0, !PT ;  /* 0x0000007f00007812 */ /* 0x002fce00078ec0ff */
[----:B------:R-:W1:Y:S01]  /*00a0*/  LDC.64 R6, c[0x0][0x238] ;  /* 0x00008e00ff067b82 */ /* 0x000e620000000a00 */
[----:B---3--:R-:W-:Y:S01]  /*00b0*/  SHF.R.S32.HI R2, RZ, 0x18, R3 ;  /* 0x00000018ff027819 */ /* 0x008fe20000011403 */
[----:B------:R-:W-:-:S03]  /*00c0*/  IMAD R0, R3, 0x80, R0 ;  /* 0x0000008003007824 */ /* 0x000fc600078e0200 */
[----:B------:R-:W-:Y:S02]  /*00d0*/  SGXT R3, R2, 0x1 ;  /* 0x000000010203781a */ /* 0x000fe40000000200 */
[----:B------:R-:W-:Y:S02]  /*00e0*/  ISETP.GE.AND P0, PT, R0, 0x400, PT ;  /* 0x000004000000780c */ /* 0x000fe40003f06270 */
[----:B------:R-:W-:-:S04]  /*00f0*/  LEA.HI R3, R3, R0, RZ, 0x2 ;  /* 0x0000000003037211 */ /* 0x000fc800078f10ff */
[--C-:B------:R-:W-:Y:S02]  /*0100*/  SHF.R.S32.HI R2, RZ, 0x2, R3.reuse ;  /* 0x00000002ff027819 */ /* 0x100fe40000011403 */
[----:B------:R-:W-:-:S04]  /*0110*/  SHF.R.S32.HI R3, RZ, 0x1f, R3 ;  /* 0x0000001fff037819 */ /* 0x000fc80000011403 */
[----:B------:R-:W-:-:S04]  /*0120*/  LEA.HI R3, R3, R2, RZ, 0x6 ;  /* 0x0000000203037211 */ /* 0x000fc800078f30ff */
[----:B------:R-:W-:-:S04]  /*0130*/  LOP3.LUT R3, R3, 0xffffffc0, RZ, 0xc0, !PT ;  /* 0xffffffc003037812 */ /* 0x000fc800078ec0ff */
[----:B------:R-:W-:Y:S02]  /*0140*/  IADD3 R19, R2, -R3, RZ ;  /* 0x8000000302137210 */ /* 0x000fe40007ffe0ff */
[----:B------:R-:W3:Y:S03]  /*0150*/  LDC.64 R2, c[0x0][0x210] ;  /* 0x00008400ff027b82 */ /* 0x000ee60000000a00 */
[----:B--2---:R-:W-:-:S05]  /*0160*/  IMAD.WIDE R12, R19, 0x4, R12 ;  /* 0x00000004130c7825 */ /* 0x004fca00078e020c */
[----:B------:R5:W2:Y:S01]  /*0170*/  @!P0 LDG.E.EL R4, desc[UR4][R12.64] ;  /* 0x000000040c048981 */ /* 0x000aa2000c2e1900 */
[----:B------:R-:W-:Y:S01]  /*0180*/  CS2R R8, SRZ ;  /* 0x0000000000087805 */ /* 0x000fe2000001ff00 */
[----:B----4-:R-:W-:-:S05]  /*0190*/  IMAD.WIDE R10, R19, 0x4, R10 ;  /* 0x00000004130a7825 */ /* 0x010fca00078e020a */
[----:B------:R4:W2:Y:S01]  /*01a0*/  @!P0 LDG.E.EL R8, desc[UR4][R10.64] ;  /* 0x000000040a088981 */ /* 0x0008a2000c2e1900 */
[----:B-----5:R-:W-:-:S04]  /*01b0*/  IMAD.WIDE R12, R19, 0x4, R14 ;  /* 0x00000004130c7825 */ /* 0x020fc800078e020e */
[----:B---3--:R-:W-:Y:S01]  /*01c0*/  IMAD.WIDE R2, R0, 0x4, R2 ;  /* 0x0000000400027825 */ /* 0x008fe200078e0202 */
[----:B------:R-:W3:Y:S04]  /*01d0*/  @!P0 LDG.E.EL R9, desc[UR4][R12.64] ;  /* 0x000000040c098981 */ /* 0x000ee8000c2e1900 */
[----:B------:R-:W5:Y:S01]  /*01e0*/  @!P0 LDG.E R5, desc[UR4][R2.64] ;  /* 0x0000000402058981 */ /* 0x000f62000c1e1900 */
[----:B0-----:R-:W-:-:S04]  /*01f0*/  IMAD.WIDE R14, R19, 0x4, R16 ;  /* 0x00000004130e7825 */ /* 0x001fc800078e0210 */
[----:B-1----:R-:W-:Y:S01]  /*0200*/  IMAD.WIDE R16, R19, 0x4, R6 ;  /* 0x0000000413107825 */ /* 0x002fe200078e0206 */
[----:B------:R-:W-:Y:S01]  /*0210*/  CS2R R18, SRZ ;  /* 0x0000000000127805 */ /* 0x000fe2000001ff00 */
[----:B------:R-:W0:Y:S05]  /*0220*/  LDC.64 R6, c[0x0][0x240] ;  /* 0x00009000ff067b82 */ /* 0x000e2a0000000a00 */
[----:B------:R-:W3:Y:S04]  /*0230*/  @!P0 LDG.E.EL R18, desc[UR4][R14.64] ;  /* 0x000000040e128981 */ /* 0x000ee8000c2e1900 */
[----:B------:R-:W3:Y:S01]  /*0240*/  @!P0 LDG.E.EL R19, desc[UR4][R16.64] ;  /* 0x0000000410138981 */ /* 0x000ee2000c2e1900 */
[----:B----4-:R-:W-:-:S02]  /*0250*/  IMAD.MOV.U32 R11, RZ, RZ, 0x3e800000 ;  /* 0x3e800000ff0b7424 */ /* 0x010fc400078e00ff */
[----:B0-----:R-:W-:-:S04]  /*0260*/  IMAD.WIDE R6, R0, 0x4, R6 ;  /* 0x0000000400067825 */ /* 0x001fc800078e0206 */
[----:B--2---:R-:W-:-:S04]  /*0270*/  FADD R4, R4, 9.9999997473787516356e-06 ;  /* 0x3727c5ac04047421 */ /* 0x004fc80000000000 */
[----:B------:R-:W0:Y:S02]  /*0280*/  MUFU.SQRT R20, R4 ;  /* 0x0000000400147308 */ /* 0x000e240000002000 */
[C---:B0-----:R-:W-:Y:S02]  /*0290*/  FSETP.GT.AND P1, PT, R20.reuse, 8.50705917302346158658e+37, PT ;  /* 0x7e8000001400780b */ /* 0x041fe40003f24000 */
[----:B------:R-:W-:-:S11]  /*02a0*/  FSETP.GEU.AND P2, PT, R20, 1.175494350822287508e-38, PT ;  /* 0x008000001400780b */ /* 0x000fd60003f4e000 */
[----:B------:R-:W-:-:S04]  /*02b0*/  @P1 FMUL R20, R20, 0.25 ;  /* 0x3e80000014141820 */ /* 0x000fc80000400000 */
[----:B------:R-:W-:-:S06]  /*02c0*/  @!P2 FMUL R20, R20, 16777216 ;  /* 0x4b8000001414a820 */ /* 0x000fcc0000400000 */
[----:B------:R-:W0:Y:S01]  /*02d0*/  MUFU.RCP R20, R20 ;  /* 0x0000001400147308 */ /* 0x000e220000001000 */
[----:B------:R-:W-:Y:S01]  /*02e0*/  FSEL R11, R11, 1, P1 ;  /* 0x3f8000000b0b7808 */ /* 0x000fe20000800000 */
[----:B-----5:R-:W-:-:S04]  /*02f0*/  FADD R5, R8, R5 ;  /* 0x0000000508057221 */ /* 0x020fc80000000000 */
[----:B------:R-:W-:Y:S01]  /*0300*/  @!P2 FMUL R11, R11, 16777216 ;  /* 0x4b8000000b0ba820 */ /* 0x000fe20000400000 */
[----:B---3--:R-:W-:-:S03]  /*0310*/  FADD R9, R5, -R9 ;  /* 0x8000000905097221 */ /* 0x008fc60000000000 */
[----:B0-----:R-:W-:-:S04]  /*0320*/  FMUL R4, R20, R11 ;  /* 0x0000000b14047220 */ /* 0x001fc80000400000 */
[----:B------:R-:W-:-:S04]  /*0330*/  FMUL R4, R9, R4 ;  /* 0x0000000409047220 */ /* 0x000fc80000400000 */
[----:B------:R-:W-:Y:S01]  /*0340*/  FFMA R4, R4, R18, R19 ;  /* 0x0000001204047223 */ /* 0x000fe20000000013 */
[----:B------:R0:W-:Y:S04]  /*0350*/  @!P0 STG.E desc[UR4][R2.64], R5 ;  /* 0x0000000502008986 */ /* 0x0001e8000c101904 */
[----:B------:R-:W-:-:S04]  /*0360*/  FSETP.GEU.AND P1, PT, R4, RZ, PT ;  /* 0x000000ff0400720b */ /* 0x000fc80003f2e000 */
[----:B------:R-:W-:Y:S01]  /*0370*/  FSEL R9, R4, RZ, P1 ;  /* 0x000000ff04097208 */ /* 0x000fe20000800000 */
[----:B0-----:R-:W-:Y:S08]  /*0380*/  @P0 EXIT ;  /* 0x000000000000094d */ /* 0x001ff00003800000 */
[----:B------:R-:W-:Y:S01]  /*0390*/  STG.E desc[UR4][R6.64], R9 ;  /* 0x0000000906007986 */ /* 0x000fe2000c101904 */
[----:B------:R-:W-:Y:S05]  /*03a0*/  EXIT ;  /* 0x000000000000794d */ /* 0x000fea0003800000 */
.L_x_0:
[----:B------:R-:W-:-:S00]  /*03b0*/  BRA `(.L_x_0) ;  /* 0xfffffffc00fc7947 */ /* 0x000fc0000383ffff */
[----:B------:R-:W-:-:S00]  /*03c0*/  NOP ;  /* 0x0000000000007918 */ /* 0x000fc00000000000 */
        /* <DEDUP_REMOVED lines=11> */
.L_x_1:


//--------------------- .nv.global.init           --------------------------
	.section	.nv.global.init,"aw",@progbits
.nv.global.init:
	.type		_$_str,@object
	.size		_$_str,(_$_str_$_2 - _$_str)
_$_str:
        /*0000*/ 	.byte	0x5f, 0x5f, 0x43, 0x55, 0x44, 0x41, 0x5f, 0x46, 0x54, 0x5a, 0x00
	.type		_$_str_$_2,@object
	.size		_$_str_$_2,(.L_1 - _$_str_$_2)
_$_str_$_2:
        /*000b*/ 	.byte	0x5f, 0x5f, 0x43, 0x55, 0x44, 0x41, 0x5f, 0x50, 0x52, 0x45, 0x43, 0x5f, 0x53, 0x51, 0x52, 0x54
        /*001b*/ 	.byte	0x00
.L_1:


//--------------------- .nv.constant0.triton_poi_fused__native_batch_norm_legit_no_training_convolution_relu_51 --------------------------
	.section	.nv.constant0.triton_poi_fused__native_batch_norm_legit_no_training_convolution_relu_51,"a",@progbits
	.sectionflags	@""
	.align	4
.nv.constant0.triton_poi_fused__native_batch_norm_legit_no_training_convolution_relu_51:
	.zero		588
